//
// Generated by NVIDIA NVVM Compiler
//
// Compiler Build ID: CL-36424714
// Cuda compilation tools, release 13.0, V13.0.88
// Based on NVVM 20.0.0
//

.version 9.0
.target sm_100
.address_size 64

	// .globl	_Z15MatrixMulKernelPfS_S_ii

.visible .entry _Z15MatrixMulKernelPfS_S_ii(
	.param .u64 .ptr .align 1 _Z15MatrixMulKernelPfS_S_ii_param_0,
	.param .u64 .ptr .align 1 _Z15MatrixMulKernelPfS_S_ii_param_1,
	.param .u64 .ptr .align 1 _Z15MatrixMulKernelPfS_S_ii_param_2,
	.param .u32 _Z15MatrixMulKernelPfS_S_ii_param_3,
	.param .u32 _Z15MatrixMulKernelPfS_S_ii_param_4
)
{
	.reg .pred 	%p<20>;
	.reg .b32 	%r<82>;
	.reg .b32 	%f<67>;
	.reg .b64 	%rd<47>;

	ld.param.u64 	%rd4, [_Z15MatrixMulKernelPfS_S_ii_param_0];
	ld.param.u64 	%rd5, [_Z15MatrixMulKernelPfS_S_ii_param_1];
	ld.param.u64 	%rd6, [_Z15MatrixMulKernelPfS_S_ii_param_2];
	ld.param.u32 	%r44, [_Z15MatrixMulKernelPfS_S_ii_param_3];
	ld.param.u32 	%r45, [_Z15MatrixMulKernelPfS_S_ii_param_4];
	cvta.to.global.u64 	%rd1, %rd5;
	cvta.to.global.u64 	%rd2, %rd4;
	cvta.to.global.u64 	%rd3, %rd6;
	mov.u32 	%r46, %tid.x;
	mul.lo.s32 	%r1, %r45, %r46;
	add.s32 	%r2, %r1, %r45;
	setp.lt.s32 	%p1, %r45, 1;
	@%p1 bra 	$L__BB0_30;
	setp.lt.s32 	%p2, %r44, 1;
	@%p2 bra 	$L__BB0_17;
	add.s32 	%r3, %r44, -1;
	and.b32  	%r4, %r44, 7;
	and.b32  	%r5, %r44, 3;
	and.b32  	%r6, %r44, 2147483640;
	and.b32  	%r7, %r44, 1;
	neg.s32 	%r8, %r6;
	shl.b32 	%r9, %r44, 3;
	mul.wide.u32 	%rd39, %r44, 4;
	mov.u32 	%r68, %r1;
$L__BB0_3:
	mul.lo.s32 	%r11, %r68, %r44;
	mov.u32 	%r69, %r1;
$L__BB0_4:
	setp.lt.u32 	%p11, %r3, 7;
	mov.f32 	%f66, 0f00000000;
	mov.b32 	%r74, 0;
	@%p11 bra 	$L__BB0_7;
	mov.f32 	%f66, 0f00000000;
	mov.u32 	%r70, %r11;
	mov.u32 	%r71, %r69;
	mov.u32 	%r72, %r8;
$L__BB0_6:
	.pragma "nounroll";
	mul.wide.s32 	%rd15, %r70, 4;
	add.s64 	%rd16, %rd2, %rd15;
	ld.global.f32 	%f16, [%rd16];
	mul.wide.s32 	%rd17, %r71, 4;
	add.s64 	%rd18, %rd1, %rd17;
	ld.global.f32 	%f17, [%rd18];
	fma.rn.f32 	%f18, %f16, %f17, %f66;
	ld.global.f32 	%f19, [%rd16+4];
	mul.wide.u32 	%rd19, %r44, 4;
	add.s64 	%rd20, %rd18, %rd19;
	ld.global.f32 	%f20, [%rd20];
	fma.rn.f32 	%f21, %f19, %f20, %f18;
	ld.global.f32 	%f22, [%rd16+8];
	add.s64 	%rd21, %rd20, %rd19;
	ld.global.f32 	%f23, [%rd21];
	fma.rn.f32 	%f24, %f22, %f23, %f21;
	ld.global.f32 	%f25, [%rd16+12];
	add.s64 	%rd22, %rd21, %rd19;
	ld.global.f32 	%f26, [%rd22];
	fma.rn.f32 	%f27, %f25, %f26, %f24;
	ld.global.f32 	%f28, [%rd16+16];
	add.s64 	%rd23, %rd22, %rd19;
	ld.global.f32 	%f29, [%rd23];
	fma.rn.f32 	%f30, %f28, %f29, %f27;
	ld.global.f32 	%f31, [%rd16+20];
	add.s64 	%rd24, %rd23, %rd19;
	ld.global.f32 	%f32, [%rd24];
	fma.rn.f32 	%f33, %f31, %f32, %f30;
	ld.global.f32 	%f34, [%rd16+24];
	add.s64 	%rd25, %rd24, %rd19;
	ld.global.f32 	%f35, [%rd25];
	fma.rn.f32 	%f36, %f34, %f35, %f33;
	ld.global.f32 	%f37, [%rd16+28];
	add.s64 	%rd26, %rd25, %rd19;
	ld.global.f32 	%f38, [%rd26];
	fma.rn.f32 	%f66, %f37, %f38, %f36;
	add.s32 	%r72, %r72, 8;
	add.s32 	%r71, %r71, %r9;
	add.s32 	%r70, %r70, 8;
	setp.ne.s32 	%p12, %r72, 0;
	mov.u32 	%r74, %r6;
	@%p12 bra 	$L__BB0_6;
$L__BB0_7:
	setp.eq.s32 	%p13, %r4, 0;
	@%p13 bra 	$L__BB0_15;
	add.s32 	%r60, %r4, -1;
	setp.lt.u32 	%p14, %r60, 3;
	@%p14 bra 	$L__BB0_10;
	add.s32 	%r61, %r74, %r11;
	mul.wide.s32 	%rd27, %r61, 4;
	add.s64 	%rd28, %rd2, %rd27;
	ld.global.f32 	%f40, [%rd28];
	mad.lo.s32 	%r62, %r74, %r44, %r69;
	mul.wide.s32 	%rd29, %r62, 4;
	add.s64 	%rd30, %rd1, %rd29;
	ld.global.f32 	%f41, [%rd30];
	fma.rn.f32 	%f42, %f40, %f41, %f66;
	ld.global.f32 	%f43, [%rd28+4];
	add.s64 	%rd32, %rd30, %rd39;
	ld.global.f32 	%f44, [%rd32];
	fma.rn.f32 	%f45, %f43, %f44, %f42;
	ld.global.f32 	%f46, [%rd28+8];
	add.s64 	%rd33, %rd32, %rd39;
	ld.global.f32 	%f47, [%rd33];
	fma.rn.f32 	%f48, %f46, %f47, %f45;
	ld.global.f32 	%f49, [%rd28+12];
	add.s64 	%rd34, %rd33, %rd39;
	ld.global.f32 	%f50, [%rd34];
	fma.rn.f32 	%f66, %f49, %f50, %f48;
	add.s32 	%r74, %r74, 4;
$L__BB0_10:
	setp.eq.s32 	%p15, %r5, 0;
	@%p15 bra 	$L__BB0_15;
	setp.eq.s32 	%p16, %r5, 1;
	@%p16 bra 	$L__BB0_13;
	add.s32 	%r63, %r74, %r11;
	mul.wide.s32 	%rd35, %r63, 4;
	add.s64 	%rd36, %rd2, %rd35;
	ld.global.f32 	%f52, [%rd36];
	mad.lo.s32 	%r64, %r74, %r44, %r69;
	mul.wide.s32 	%rd37, %r64, 4;
	add.s64 	%rd38, %rd1, %rd37;
	ld.global.f32 	%f53, [%rd38];
	fma.rn.f32 	%f54, %f52, %f53, %f66;
	ld.global.f32 	%f55, [%rd36+4];
	add.s64 	%rd40, %rd38, %rd39;
	ld.global.f32 	%f56, [%rd40];
	fma.rn.f32 	%f66, %f55, %f56, %f54;
	add.s32 	%r74, %r74, 2;
$L__BB0_13:
	setp.eq.s32 	%p17, %r7, 0;
	@%p17 bra 	$L__BB0_15;
	add.s32 	%r65, %r74, %r11;
	mul.wide.s32 	%rd41, %r65, 4;
	add.s64 	%rd42, %rd2, %rd41;
	ld.global.f32 	%f57, [%rd42];
	mad.lo.s32 	%r66, %r74, %r44, %r69;
	mul.wide.s32 	%rd43, %r66, 4;
	add.s64 	%rd44, %rd1, %rd43;
	ld.global.f32 	%f58, [%rd44];
	fma.rn.f32 	%f66, %f57, %f58, %f66;
$L__BB0_15:
	add.s32 	%r67, %r69, %r11;
	mul.wide.s32 	%rd45, %r67, 4;
	add.s64 	%rd46, %rd3, %rd45;
	st.global.f32 	[%rd46], %f66;
	add.s32 	%r69, %r69, 1;
	setp.lt.s32 	%p18, %r69, %r2;
	@%p18 bra 	$L__BB0_4;
	add.s32 	%r68, %r68, 1;
	setp.lt.s32 	%p19, %r68, %r2;
	@%p19 bra 	$L__BB0_3;
	bra.uni 	$L__BB0_30;
$L__BB0_17:
	add.s32 	%r47, %r1, 1;
	max.s32 	%r48, %r2, %r47;
	sub.s32 	%r49, %r48, %r1;
	and.b32  	%r26, %r49, 7;
	add.s32 	%r27, %r26, -1;
	and.b32  	%r28, %r49, 3;
	sub.s32 	%r29, %r1, %r48;
	and.b32  	%r30, %r49, -8;
	and.b32  	%r31, %r49, 1;
	mov.u32 	%r76, %r1;
$L__BB0_18:
	setp.gt.u32 	%p3, %r29, -8;
	mul.lo.s32 	%r33, %r76, %r44;
	mov.u32 	%r79, %r1;
	@%p3 bra 	$L__BB0_21;
	mov.b32 	%r78, 0;
	mov.u32 	%r79, %r1;
$L__BB0_20:
	.pragma "nounroll";
	add.s32 	%r51, %r79, %r33;
	mul.wide.s32 	%rd7, %r51, 4;
	add.s64 	%rd8, %rd3, %rd7;
	mov.b32 	%r52, 0;
	st.global.u32 	[%rd8], %r52;
	st.global.u32 	[%rd8+4], %r52;
	st.global.u32 	[%rd8+8], %r52;
	st.global.u32 	[%rd8+12], %r52;
	st.global.u32 	[%rd8+16], %r52;
	st.global.u32 	[%rd8+20], %r52;
	st.global.u32 	[%rd8+24], %r52;
	st.global.u32 	[%rd8+28], %r52;
	add.s32 	%r79, %r79, 8;
	add.s32 	%r78, %r78, 8;
	setp.ne.s32 	%p4, %r78, %r30;
	@%p4 bra 	$L__BB0_20;
$L__BB0_21:
	setp.eq.s32 	%p5, %r26, 0;
	@%p5 bra 	$L__BB0_29;
	setp.lt.u32 	%p6, %r27, 3;
	@%p6 bra 	$L__BB0_24;
	add.s32 	%r53, %r79, %r33;
	mul.wide.s32 	%rd9, %r53, 4;
	add.s64 	%rd10, %rd3, %rd9;
	mov.b32 	%r54, 0;
	st.global.u32 	[%rd10], %r54;
	st.global.u32 	[%rd10+4], %r54;
	st.global.u32 	[%rd10+8], %r54;
	st.global.u32 	[%rd10+12], %r54;
	add.s32 	%r79, %r79, 4;
$L__BB0_24:
	setp.eq.s32 	%p7, %r28, 0;
	@%p7 bra 	$L__BB0_29;
	setp.eq.s32 	%p8, %r28, 1;
	@%p8 bra 	$L__BB0_27;
	add.s32 	%r55, %r79, %r33;
	mul.wide.s32 	%rd11, %r55, 4;
	add.s64 	%rd12, %rd3, %rd11;
	mov.b32 	%r56, 0;
	st.global.u32 	[%rd12], %r56;
	st.global.u32 	[%rd12+4], %r56;
	add.s32 	%r79, %r79, 2;
$L__BB0_27:
	setp.eq.s32 	%p9, %r31, 0;
	@%p9 bra 	$L__BB0_29;
	add.s32 	%r57, %r79, %r33;
	mul.wide.s32 	%rd13, %r57, 4;
	add.s64 	%rd14, %rd3, %rd13;
	mov.b32 	%r58, 0;
	st.global.u32 	[%rd14], %r58;
$L__BB0_29:
	add.s32 	%r76, %r76, 1;
	setp.lt.s32 	%p10, %r76, %r2;
	@%p10 bra 	$L__BB0_18;
$L__BB0_30:
	ret;

}


// ===== COMPILED SASS (sm_100) =====

	.target	sm_100

	.elftype	@"ET_EXEC"


//--------------------- .note.nv.tkinfo           --------------------------
	.section	.note.nv.tkinfo,"",@"SHT_NOTE"
	.sectionflags	@"SHF_NOTE_NV_TKINFO"
	.tkinfo
        /*0018*/ 	.word	0x00000002
        /*0030*/ 	.string	""
        /*0030*/ 	.string	"ptxas"
        /*0030*/ 	.string	"Cuda compilation tools, release 13.0, V13.0.88"
        /*0030*/ 	.string	"Build cuda_13.0.r13.0/compiler.36424714_0"
        /*0030*/ 	.string	"-arch sm_100 -m 64 "



//--------------------- .note.nv.cuinfo           --------------------------
	.section	.note.nv.cuinfo,"",@"SHT_NOTE"
	.sectionflags	@"SHF_NOTE_NV_CUINFO"
        /*0018*/ 	.short	0x0002
        /*001a*/ 	.short	0x0064
        /*001c*/ 	.short	0x0082
	.zero		2


//--------------------- .nv.info                  --------------------------
	.section	.nv.info,"",@"SHT_CUDA_INFO"
	.align	4


	//----- nvinfo : EIATTR_REGCOUNT
	.align		4
        /*0000*/ 	.byte	0x04, 0x2f
        /*0002*/ 	.short	(.L_1 - .L_0)
	.align		4
.L_0:
        /*0004*/ 	.word	index@(_Z15MatrixMulKernelPfS_S_ii)
        /*0008*/ 	.word	0x00000020


	//----- nvinfo : EIATTR_FRAME_SIZE
	.align		4
.L_1:
        /*000c*/ 	.byte	0x04, 0x11
        /*000e*/ 	.short	(.L_3 - .L_2)
	.align		4
.L_2:
        /*0010*/ 	.word	index@(_Z15MatrixMulKernelPfS_S_ii)
        /*0014*/ 	.word	0x00000000


	//----- nvinfo : EIATTR_MIN_STACK_SIZE
	.align		4
.L_3:
        /*0018*/ 	.byte	0x04, 0x12
        /*001a*/ 	.short	(.L_5 - .L_4)
	.align		4
.L_4:
        /*001c*/ 	.word	index@(_Z15MatrixMulKernelPfS_S_ii)
        /*0020*/ 	.word	0x00000000
.L_5:


//--------------------- .nv.compat                --------------------------
	.section	.nv.compat,"",@"SHT_CUDA_COMPAT_INFO"
	.align	4
        /*0000*/ 	.byte	0x02, 0x09, 0x00, 0x00, 0x02, 0x02, 0x01, 0x00, 0x02, 0x05, 0x05, 0x00, 0x03, 0x07, 0x01, 0x01
        /*0010*/ 	.byte	0x02, 0x03, 0x00, 0x00, 0x02, 0x06, 0x01, 0x00, 0x04, 0x0b, 0x08, 0x00, 0x09, 0x00, 0x00, 0x00
        /*0020*/ 	.byte	0x00, 0x00, 0x00, 0x00


//--------------------- .nv.info._Z15MatrixMulKernelPfS_S_ii --------------------------
	.section	.nv.info._Z15MatrixMulKernelPfS_S_ii,"",@"SHT_CUDA_INFO"
	.sectionflags	@""
	.align	4


	//----- nvinfo : EIATTR_CUDA_API_VERSION
	.align		4
        /*0000*/ 	.byte	0x04, 0x37
        /*0002*/ 	.short	(.L_7 - .L_6)
.L_6:
        /*0004*/ 	.word	0x00000082


	//----- nvinfo : EIATTR_KPARAM_INFO
	.align		4
.L_7:
        /*0008*/ 	.byte	0x04, 0x17
        /*000a*/ 	.short	(.L_9 - .L_8)
.L_8:
        /*000c*/ 	.word	0x00000000
        /*0010*/ 	.short	0x0004
        /*0012*/ 	.short	0x001c
        /*0014*/ 	.byte	0x00, 0xf0, 0x11, 0x00


	//----- nvinfo : EIATTR_KPARAM_INFO
	.align		4
.L_9:
        /*0018*/ 	.byte	0x04, 0x17
        /*001a*/ 	.short	(.L_11 - .L_10)
.L_10:
        /*001c*/ 	.word	0x00000000
        /*0020*/ 	.short	0x0003
        /*0022*/ 	.short	0x0018
        /*0024*/ 	.byte	0x00, 0xf0, 0x11, 0x00


	//----- nvinfo : EIATTR_KPARAM_INFO
	.align		4
.L_11:
        /*0028*/ 	.byte	0x04, 0x17
        /*002a*/ 	.short	(.L_13 - .L_12)
.L_12:
        /*002c*/ 	.word	0x00000000
        /*0030*/ 	.short	0x0002
        /*0032*/ 	.short	0x0010
        /*0034*/ 	.byte	0x00, 0xf5, 0x21, 0x00


	//----- nvinfo : EIATTR_KPARAM_INFO
	.align		4
.L_13:
        /*0038*/ 	.byte	0x04, 0x17
        /*003a*/ 	.short	(.L_15 - .L_14)
.L_14:
        /*003c*/ 	.word	0x00000000
        /*0040*/ 	.short	0x0001
        /*0042*/ 	.short	0x0008
        /*0044*/ 	.byte	0x00, 0xf5, 0x21, 0x00


	//----- nvinfo : EIATTR_KPARAM_INFO
	.align		4
.L_15:
        /*0048*/ 	.byte	0x04, 0x17
        /*004a*/ 	.short	(.L_17 - .L_16)
.L_16:
        /*004c*/ 	.word	0x00000000
        /*0050*/ 	.short	0x0000
        /*0052*/ 	.short	0x0000
        /*0054*/ 	.byte	0x00, 0xf5, 0x21, 0x00


	//----- nvinfo : EIATTR_SPARSE_MMA_MASK
	.align		4
.L_17:
        /*0058*/ 	.byte	0x03, 0x50
        /*005a*/ 	.short	0x0000


	//----- nvinfo : EIATTR_MAXREG_COUNT
	.align		4
        /*005c*/ 	.byte	0x03, 0x1b
        /*005e*/ 	.short	0x00ff


	//----- nvinfo : EIATTR_MERCURY_ISA_VERSION
	.align		4
        /*0060*/ 	.byte	0x03, 0x5f
        /*0062*/ 	.short	0x0101


	//----- nvinfo : EIATTR_VRC_CTA_INIT_COUNT
	.align		4
        /*0064*/ 	.byte	0x02, 0x4a
	.zero		1
	.zero		1


	//----- nvinfo : EIATTR_EXIT_INSTR_OFFSETS
	.align		4
        /*0068*/ 	.byte	0x04, 0x1c
        /*006a*/ 	.short	(.L_19 - .L_18)


	//   ....[0]....
.L_18:
        /*006c*/ 	.word	0x00000030


	//   ....[1]....
        /*0070*/ 	.word	0x00000890


	//   ....[2]....
        /*0074*/ 	.word	0x00000ce0


	//----- nvinfo : EIATTR_CRS_STACK_SIZE
	.align		4
.L_19:
        /*0078*/ 	.byte	0x04, 0x1e
        /*007a*/ 	.short	(.L_21 - .L_20)
.L_20:
        /*007c*/ 	.word	0x00000000


	//----- nvinfo : EIATTR_CBANK_PARAM_SIZE
	.align		4
.L_21:
        /*0080*/ 	.byte	0x03, 0x19
        /*0082*/ 	.short	0x0020


	//----- nvinfo : EIATTR_PARAM_CBANK
	.align		4
        /*0084*/ 	.byte	0x04, 0x0a
        /*0086*/ 	.short	(.L_23 - .L_22)
	.align		4
.L_22:
        /*0088*/ 	.word	index@(.nv.constant0._Z15MatrixMulKernelPfS_S_ii)
        /*008c*/ 	.short	0x0380
        /*008e*/ 	.short	0x0020


	//----- nvinfo : EIATTR_SW_WAR
	.align		4
.L_23:
        /*0090*/ 	.byte	0x04, 0x36
        /*0092*/ 	.short	(.L_25 - .L_24)
.L_24:
        /*0094*/ 	.word	0x00000008
.L_25:


//--------------------- .nv.callgraph             --------------------------
	.section	.nv.callgraph,"",@"SHT_CUDA_CALLGRAPH"
	.align	4
	.sectionentsize	8
	.align		4
        /*0000*/ 	.word	0x00000000
	.align		4
        /*0004*/ 	.word	0xffffffff
	.align		4
        /*0008*/ 	.word	0x00000000
	.align		4
        /*000c*/ 	.word	0xfffffffe
	.align		4
        /*0010*/ 	.word	0x00000000
	.align		4
        /*0014*/ 	.word	0xfffffffd
	.align		4
        /*0018*/ 	.word	0x00000000
	.align		4
        /*001c*/ 	.word	0xfffffffc


//--------------------- .text._Z15MatrixMulKernelPfS_S_ii --------------------------
	.section	.text._Z15MatrixMulKernelPfS_S_ii,"ax",@progbits
	.align	128
        .global         _Z15MatrixMulKernelPfS_S_ii
        .type           _Z15MatrixMulKernelPfS_S_ii,@function
        .size           _Z15MatrixMulKernelPfS_S_ii,(.L_x_17 - _Z15MatrixMulKernelPfS_S_ii)
        .other          _Z15MatrixMulKernelPfS_S_ii,@"STO_CUDA_ENTRY STV_DEFAULT"
_Z15MatrixMulKernelPfS_S_ii:
.text._Z15MatrixMulKernelPfS_S_ii:
[----:B------:R-:W-:Y:S08]  /*0000*/  LDC R1, c[0x0][0x37c] ;  /* 0x0000df00ff017b82 */ /* 0x000ff00000000800 */
[----:B------:R-:W0:Y:S02]  /*0010*/  LDC R0, c[0x0][0x39c] ;  /* 0x0000e700ff007b82 */ /* 0x000e240000000800 */
[----:B0-----:R-:W-:-:S13]  /*0020*/  ISETP.GE.AND P0, PT, R0, 0x1, PT ;  /* 0x000000010000780c */ /* 0x001fda0003f06270 */
[----:B------:R-:W-:Y:S05]  /*0030*/  @!P0 EXIT ;  /* 0x000000000000894d */ /* 0x000fea0003800000 */
[----:B------:R-:W0:Y:S01]  /*0040*/  LDC R5, c[0x0][0x398] ;  /* 0x0000e600ff057b82 */ /* 0x000e220000000800 */
[----:B------:R-:W1:Y:S01]  /*0050*/  S2R R9, SR_TID.X ;  /* 0x0000000000097919 */ /* 0x000e620000002100 */
[----:B------:R-:W2:Y:S01]  /*0060*/  LDCU.64 UR4, c[0x0][0x358] ;  /* 0x00006b00ff0477ac */ /* 0x000ea20008000a00 */
[----:B0-----:R-:W-:Y:S01]  /*0070*/  ISETP.GE.AND P0, PT, R5, 0x1, PT ;  /* 0x000000010500780c */ /* 0x001fe20003f06270 */
[CC--:B-1----:R-:W-:Y:S02]  /*0080*/  IMAD R8, R9.reuse, R0.reuse, RZ ;  /* 0x0000000009087224 */ /* 0x0c2fe400078e02ff */
[----:B------:R-:W-:-:S10]  /*0090*/  IMAD R9, R9, R0, R0 ;  /* 0x0000000009097224 */ /* 0x000fd400078e0200 */
[----:B--2---:R-:W-:Y:S05]  /*00a0*/  @!P0 BRA `(.L_x_0) ;  /* 0x0000000400fc8947 */ /* 0x004fea0003800000 */
[C---:B------:R-:W-:Y:S02]  /*00b0*/  IADD3 R0, PT, PT, R5.reuse, -0x1, RZ ;  /* 0xffffffff05007810 */ /* 0x040fe40007ffe0ff */
[C---:B------:R-:W-:Y:S02]  /*00c0*/  LOP3.LUT R7, R5.reuse, 0x7ffffff8, RZ, 0xc0, !PT ;  /* 0x7ffffff805077812 */ /* 0x040fe400078ec0ff */
[C---:B------:R-:W-:Y:S02]  /*00d0*/  LOP3.LUT R6, R5.reuse, 0x7, RZ, 0xc0, !PT ;  /* 0x0000000705067812 */ /* 0x040fe400078ec0ff */
[----:B------:R-:W-:Y:S02]  /*00e0*/  ISETP.GE.U32.AND P1, PT, R0, 0x7, PT ;  /* 0x000000070000780c */ /* 0x000fe40003f26070 */
[----:B------:R-:W-:Y:S02]  /*00f0*/  LOP3.LUT R5, R5, 0x3, RZ, 0xc0, !PT ;  /* 0x0000000305057812 */ /* 0x000fe400078ec0ff */
[----:B------:R-:W-:-:S02]  /*0100*/  MOV R4, R8 ;  /* 0x0000000800047202 */ /* 0x000fc40000000f00 */
[----:B------:R-:W-:-:S07]  /*0110*/  IADD3 R2, PT, PT, -R7, RZ, RZ ;  /* 0x000000ff07027210 */ /* 0x000fce0007ffe1ff */
.L_x_7:
[----:B0-----:R-:W0:Y:S01]  /*0120*/  LDCU UR6, c[0x0][0x398] ;  /* 0x00007300ff0677ac */ /* 0x001e220008000800 */
[----:B------:R-:W-:Y:S01]  /*0130*/  BSSY.RECONVERGENT B0, `(.L_x_1) ;  /* 0x0000074000007945 */ /* 0x000fe20003800200 */
[----:B------:R-:W-:Y:S02]  /*0140*/  IMAD.MOV.U32 R0, RZ, RZ, R8 ;  /* 0x000000ffff007224 */ /* 0x000fe400078e0008 */
[C---:B0-----:R-:W-:Y:S01]  /*0150*/  IMAD R3, R4.reuse, UR6, RZ ;  /* 0x0000000604037c24 */ /* 0x041fe2000f8e02ff */
[----:B------:R-:W-:-:S04]  /*0160*/  IADD3 R4, PT, PT, R4, 0x1, RZ ;  /* 0x0000000104047810 */ /* 0x000fc80007ffe0ff */
[----:B------:R-:W-:-:S13]  /*0170*/  ISETP.GE.AND P0, PT, R4, R9, PT ;  /* 0x000000090400720c */ /* 0x000fda0003f06270 */
.L_x_6:
[----:B0-----:R-:W-:Y:S01]  /*0180*/  CS2R R14, SRZ ;  /* 0x00000000000e7805 */ /* 0x001fe2000001ff00 */
[----:B------:R-:W-:Y:S06]  /*0190*/  @!P1 BRA `(.L_x_2) ;  /* 0x0000000000b89947 */ /* 0x000fec0003800000 */
[----:B------:R-:W-:Y:S01]  /*01a0*/  HFMA2 R14, -RZ, RZ, 0, 0 ;  /* 0x00000000ff0e7431 */ /* 0x000fe200000001ff */
[----:B------:R-:W-:Y:S02]  /*01b0*/  MOV R10, R3 ;  /* 0x00000003000a7202 */ /* 0x000fe40000000f00 */
[----:B------:R-:W-:Y:S02]  /*01c0*/  MOV R11, R0 ;  /* 0x00000000000b7202 */ /* 0x000fe40000000f00 */
[----:B------:R-:W-:-:S07]  /*01d0*/  MOV R20, R2 ;  /* 0x0000000200147202 */ /* 0x000fce0000000f00 */
.L_x_3:
[----:B------:R-:W0:Y:S08]  /*01e0*/  LDC.64 R12, c[0x0][0x380] ;  /* 0x0000e000ff0c7b82 */ /* 0x000e300000000a00 */
[----:B------:R-:W1:Y:S08]  /*01f0*/  LDC.64 R22, c[0x0][0x388] ;  /* 0x0000e200ff167b82 */ /* 0x000e700000000a00 */
[----:B------:R-:W2:Y:S01]  /*0200*/  LDC R21, c[0x0][0x398] ;  /* 0x0000e600ff157b82 */ /* 0x000ea20000000800 */
[----:B0-----:R-:W-:-:S05]  /*0210*/  IMAD.WIDE R12, R10, 0x4, R12 ;  /* 0x000000040a0c7825 */ /* 0x001fca00078e020c */
[----:B------:R-:W3:Y:S01]  /*0220*/  LDG.E R15, desc[UR4][R12.64] ;  /* 0x000000040c0f7981 */ /* 0x000ee2000c1e1900 */
[----:B-1----:R-:W-:-:S03]  /*0230*/  IMAD.WIDE R22, R11, 0x4, R22 ;  /* 0x000000040b167825 */ /* 0x002fc600078e0216 */
[----:B------:R-:W4:Y:S04]  /*0240*/  LDG.E R18, desc[UR4][R12.64+0x4] ;  /* 0x000004040c127981 */ /* 0x000f28000c1e1900 */
[----:B------:R2:W3:Y:S04]  /*0250*/  LDG.E R28, desc[UR4][R22.64] ;  /* 0x00000004161c7981 */ /* 0x0004e8000c1e1900 */
[----:B------:R-:W5:Y:S01]  /*0260*/  LDG.E R26, desc[UR4][R12.64+0x8] ;  /* 0x000008040c1a7981 */ /* 0x000f62000c1e1900 */
[----:B--2---:R-:W-:-:S05]  /*0270*/  IMAD.WIDE.U32 R22, R21, 0x4, R22 ;  /* 0x0000000415167825 */ /* 0x004fca00078e0016 */
[----:B------:R-:W4:Y:S01]  /*0280*/  LDG.E R19, desc[UR4][R22.64] ;  /* 0x0000000416137981 */ /* 0x000f22000c1e1900 */
[----:B------:R-:W-:-:S05]  /*0290*/  IMAD.WIDE.U32 R24, R21, 0x4, R22 ;  /* 0x0000000415187825 */ /* 0x000fca00078e0016 */
[----:B------:R-:W5:Y:S01]  /*02a0*/  LDG.E R27, desc[UR4][R24.64] ;  /* 0x00000004181b7981 */ /* 0x000f62000c1e1900 */
[----:B------:R-:W-:-:S03]  /*02b0*/  IMAD.WIDE.U32 R16, R21, 0x4, R24 ;  /* 0x0000000415107825 */ /* 0x000fc600078e0018 */
[----:B------:R-:W2:Y:S01]  /*02c0*/  LDG.E R25, desc[UR4][R12.64+0x14] ;  /* 0x000014040c197981 */ /* 0x000ea2000c1e1900 */
[----:B---3--:R-:W-:Y:S01]  /*02d0*/  FFMA R29, R15, R28, R14 ;  /* 0x0000001c0f1d7223 */ /* 0x008fe2000000000e */
[C---:B------:R-:W-:Y:S02]  /*02e0*/  IMAD.WIDE.U32 R14, R21.reuse, 0x4, R16 ;  /* 0x00000004150e7825 */ /* 0x040fe400078e0010 */
[----:B------:R4:W3:Y:S02]  /*02f0*/  LDG.E R28, desc[UR4][R16.64] ;  /* 0x00000004101c7981 */ /* 0x0008e4000c1e1900 */
[----:B----4-:R-:W-:Y:S01]  /*0300*/  FFMA R17, R18, R19, R29 ;  /* 0x0000001312117223 */ /* 0x010fe2000000001d */
[C---:B------:R-:W-:Y:S01]  /*0310*/  IMAD.WIDE.U32 R18, R21.reuse, 0x4, R14 ;  /* 0x0000000415127825 */ /* 0x040fe200078e000e */
[----:B------:R-:W3:Y:S03]  /*0320*/  LDG.E R29, desc[UR4][R12.64+0xc] ;  /* 0x00000c040c1d7981 */ /* 0x000ee6000c1e1900 */
[----:B-----5:R-:W-:Y:S01]  /*0330*/  FFMA R26, R26, R27, R17 ;  /* 0x0000001b1a1a7223 */ /* 0x020fe20000000011 */
[----:B------:R-:W4:Y:S01]  /*0340*/  LDG.E R14, desc[UR4][R14.64] ;  /* 0x000000040e0e7981 */ /* 0x000f22000c1e1900 */
[----:B------:R-:W-:-:S03]  /*0350*/  IMAD.WIDE.U32 R22, R21, 0x4, R18 ;  /* 0x0000000415167825 */ /* 0x000fc600078e0012 */
[----:B------:R-:W4:Y:S04]  /*0360*/  LDG.E R27, desc[UR4][R12.64+0x10] ;  /* 0x000010040c1b7981 */ /* 0x000f28000c1e1900 */
[----:B------:R-:W2:Y:S01]  /*0370*/  LDG.E R18, desc[UR4][R18.64] ;  /* 0x0000000412127981 */ /* 0x000ea2000c1e1900 */
[----:B------:R-:W-:-:S03]  /*0380*/  IMAD.WIDE.U32 R16, R21, 0x4, R22 ;  /* 0x0000000415107825 */ /* 0x000fc600078e0016 */
[----:B------:R-:W5:Y:S04]  /*0390*/  LDG.E R24, desc[UR4][R22.64] ;  /* 0x0000000416187981 */ /* 0x000f68000c1e1900 */
[----:B------:R-:W5:Y:S04]  /*03a0*/  LDG.E R15, desc[UR4][R12.64+0x18] ;  /* 0x000018040c0f7981 */ /* 0x000f68000c1e1900 */
[----:B------:R-:W5:Y:S04]  /*03b0*/  LDG.E R19, desc[UR4][R12.64+0x1c] ;  /* 0x00001c040c137981 */ /* 0x000f68000c1e1900 */
[----:B------:R-:W5:Y:S01]  /*03c0*/  LDG.E R16, desc[UR4][R16.64] ;  /* 0x0000000410107981 */ /* 0x000f62000c1e1900 */
[----:B------:R-:W-:-:S05]  /*03d0*/  VIADD R20, R20, 0x8 ;  /* 0x0000000814147836 */ /* 0x000fca0000000000 */
[----:B------:R-:W-:Y:S02]  /*03e0*/  ISETP.NE.AND P2, PT, R20, RZ, PT ;  /* 0x000000ff1400720c */ /* 0x000fe40003f45270 */
[----:B------:R-:W-:Y:S02]  /*03f0*/  LEA R11, R21, R11, 0x3 ;  /* 0x0000000b150b7211 */ /* 0x000fe400078e18ff */
[----:B------:R-:W-:Y:S01]  /*0400*/  IADD3 R10, PT, PT, R10, 0x8, RZ ;  /* 0x000000080a0a7810 */ /* 0x000fe20007ffe0ff */
[----:B---3--:R-:W-:-:S04]  /*0410*/  FFMA R26, R29, R28, R26 ;  /* 0x0000001c1d1a7223 */ /* 0x008fc8000000001a */
[----:B----4-:R-:W-:-:S04]  /*0420*/  FFMA R14, R27, R14, R26 ;  /* 0x0000000e1b0e7223 */ /* 0x010fc8000000001a */
[----:B--2---:R-:W-:-:S04]  /*0430*/  FFMA R14, R25, R18, R14 ;  /* 0x00000012190e7223 */ /* 0x004fc8000000000e */
[----:B-----5:R-:W-:-:S04]  /*0440*/  FFMA R14, R15, R24, R14 ;  /* 0x000000180f0e7223 */ /* 0x020fc8000000000e */
[----:B------:R-:W-:Y:S01]  /*0450*/  FFMA R14, R19, R16, R14 ;  /* 0x00000010130e7223 */ /* 0x000fe2000000000e */
[----:B------:R-:W-:Y:S06]  /*0460*/  @P2 BRA `(.L_x_3) ;  /* 0xfffffffc005c2947 */ /* 0x000fec000383ffff */
[----:B------:R-:W-:-:S07]  /*0470*/  MOV R15, R7 ;  /* 0x00000007000f7202 */ /* 0x000fce0000000f00 */
.L_x_2:
[----:B------:R-:W-:-:S13]  /*0480*/  ISETP.NE.AND P2, PT, R6, RZ, PT ;  /* 0x000000ff0600720c */ /* 0x000fda0003f45270 */
[----:B------:R-:W-:Y:S05]  /*0490*/  @!P2 BRA `(.L_x_4) ;  /* 0x0000000000d8a947 */ /* 0x000fea0003800000 */
[----:B------:R-:W-:Y:S02]  /*04a0*/  IADD3 R10, PT, PT, R6, -0x1, RZ ;  /* 0xffffffff060a7810 */ /* 0x000fe40007ffe0ff */
[----:B------:R-:W-:Y:S02]  /*04b0*/  ISETP.NE.AND P3, PT, R5, RZ, PT ;  /* 0x000000ff0500720c */ /* 0x000fe40003f65270 */
[----:B------:R-:W-:-:S13]  /*04c0*/  ISETP.GE.U32.AND P2, PT, R10, 0x3, PT ;  /* 0x000000030a00780c */ /* 0x000fda0003f46070 */
[----:B------:R-:W-:Y:S05]  /*04d0*/  @!P2 BRA `(.L_x_5) ;  /* 0x00000000005ca947 */ /* 0x000fea0003800000 */
[----:B------:R-:W0:Y:S01]  /*04e0*/  LDC R21, c[0x0][0x398] ;  /* 0x0000e600ff157b82 */ /* 0x000e220000000800 */
[----:B------:R-:W-:-:S07]  /*04f0*/  IMAD.IADD R17, R3, 0x1, R15 ;  /* 0x0000000103117824 */ /* 0x000fce00078e020f */
[----:B------:R-:W1:Y:S08]  /*0500*/  LDC.64 R10, c[0x0][0x388] ;  /* 0x0000e200ff0a7b82 */ /* 0x000e700000000a00 */
[----:B------:R-:W2:Y:S01]  /*0510*/  LDC.64 R12, c[0x0][0x380] ;  /* 0x0000e000ff0c7b82 */ /* 0x000ea20000000a00 */
[----:B0-----:R-:W-:-:S04]  /*0520*/  IMAD R19, R15, R21, R0 ;  /* 0x000000150f137224 */ /* 0x001fc800078e0200 */
[----:B-1----:R-:W-:-:S04]  /*0530*/  IMAD.WIDE R10, R19, 0x4, R10 ;  /* 0x00000004130a7825 */ /* 0x002fc800078e020a */
[----:B--2---:R-:W-:-:S04]  /*0540*/  IMAD.WIDE R12, R17, 0x4, R12 ;  /* 0x00000004110c7825 */ /* 0x004fc800078e020c */
[C---:B------:R-:W-:Y:S01]  /*0550*/  IMAD.WIDE.U32 R16, R21.reuse, 0x4, R10 ;  /* 0x0000000415107825 */ /* 0x040fe200078e000a */
[----:B------:R-:W2:Y:S04]  /*0560*/  LDG.E R23, desc[UR4][R12.64] ;  /* 0x000000040c177981 */ /* 0x000ea8000c1e1900 */
[----:B------:R-:W2:Y:S01]  /*0570*/  LDG.E R10, desc[UR4][R10.64] ;  /* 0x000000040a0a7981 */ /* 0x000ea2000c1e1900 */
[----:B------:R-:W-:-:S03]  /*0580*/  IMAD.WIDE.U32 R18, R21, 0x4, R16 ;  /* 0x0000000415127825 */ /* 0x000fc600078e0010 */
[----:B------:R-:W3:Y:S04]  /*0590*/  LDG.E R16, desc[UR4][R16.64] ;  /* 0x0000000410107981 */ /* 0x000ee8000c1e1900 */
[----:B------:R-:W3:Y:S01]  /*05a0*/  LDG.E R22, desc[UR4][R12.64+0x4] ;  /* 0x000004040c167981 */ /* 0x000ee2000c1e1900 */
[----:B------:R-:W-:-:S03]  /*05b0*/  IMAD.WIDE.U32 R20, R21, 0x4, R18 ;  /* 0x0000000415147825 */ /* 0x000fc600078e0012 */
[----:B------:R-:W4:Y:S04]  /*05c0*/  LDG.E R24, desc[UR4][R18.64] ;  /* 0x0000000412187981 */ /* 0x000f28000c1e1900 */
[----:B------:R-:W4:Y:S04]  /*05d0*/  LDG.E R25, desc[UR4][R12.64+0x8] ;  /* 0x000008040c197981 */ /* 0x000f28000c1e1900 */
[----:B------:R-:W5:Y:S04]  /*05e0*/  LDG.E R27, desc[UR4][R12.64+0xc] ;  /* 0x00000c040c1b7981 */ /* 0x000f68000c1e1900 */
[----:B------:R-:W5:Y:S01]  /*05f0*/  LDG.E R20, desc[UR4][R20.64] ;  /* 0x0000000414147981 */ /* 0x000f62000c1e1900 */
[----:B------:R-:W-:Y:S01]  /*0600*/  IADD3 R15, PT, PT, R15, 0x4, RZ ;  /* 0x000000040f0f7810 */ /* 0x000fe20007ffe0ff */
[----:B--2---:R-:W-:-:S04]  /*0610*/  FFMA R23, R23, R10, R14 ;  /* 0x0000000a17177223 */ /* 0x004fc8000000000e */
[----:B---3--:R-:W-:-:S04]  /*0620*/  FFMA R22, R22, R16, R23 ;  /* 0x0000001016167223 */ /* 0x008fc80000000017 */
[----:B----4-:R-:W-:-:S04]  /*0630*/  FFMA R22, R25, R24, R22 ;  /* 0x0000001819167223 */ /* 0x010fc80000000016 */
[----:B-----5:R-:W-:-:S07]  /*0640*/  FFMA R14, R27, R20, R22 ;  /* 0x000000141b0e7223 */ /* 0x020fce0000000016 */
.L_x_5:
[----:B------:R-:W-:Y:S05]  /*0650*/  @!P3 BRA `(.L_x_4) ;  /* 0x000000000068b947 */ /* 0x000fea0003800000 */
[----:B------:R-:W0:Y:S01]  /*0660*/  LDC R23, c[0x0][0x398] ;  /* 0x0000e600ff177b82 */ /* 0x000e220000000800 */
[----:B------:R-:W-:-:S07]  /*0670*/  ISETP.NE.AND P2, PT, R5, 0x1, PT ;  /* 0x000000010500780c */ /* 0x000fce0003f45270 */
[----:B------:R-:W1:Y:S06]  /*0680*/  LDC.64 R18, c[0x0][0x388] ;  /* 0x0000e200ff127b82 */ /* 0x000e6c0000000a00 */
[----:B------:R-:W-:Y:S02]  /*0690*/  @P2 IADD3 R21, PT, PT, R3, R15, RZ ;  /* 0x0000000f03152210 */ /* 0x000fe40007ffe0ff */
[----:B------:R-:W2:Y:S08]  /*06a0*/  LDC.64 R10, c[0x0][0x380] ;  /* 0x0000e000ff0a7b82 */ /* 0x000eb00000000a00 */
[----:B------:R-:W3:Y:S01]  /*06b0*/  LDC.64 R12, c[0x0][0x380] ;  /* 0x0000e000ff0c7b82 */ /* 0x000ee20000000a00 */
[----:B0-----:R-:W-:Y:S01]  /*06c0*/  LOP3.LUT P3, RZ, R23, 0x1, RZ, 0xc0, !PT ;  /* 0x0000000117ff7812 */ /* 0x001fe2000786c0ff */
[C---:B------:R-:W-:Y:S01]  /*06d0*/  @P2 IMAD R25, R15.reuse, R23, R0 ;  /* 0x000000170f192224 */ /* 0x040fe200078e0200 */
[----:B------:R-:W-:-:S05]  /*06e0*/  @P2 IADD3 R15, PT, PT, R15, 0x2, RZ ;  /* 0x000000020f0f2810 */ /* 0x000fca0007ffe0ff */
[----:B------:R-:W0:Y:S01]  /*06f0*/  LDC.64 R16, c[0x0][0x388] ;  /* 0x0000e200ff107b82 */ /* 0x000e220000000a00 */
[----:B-1----:R-:W-:-:S05]  /*0700*/  @P2 IMAD.WIDE R18, R25, 0x4, R18 ;  /* 0x0000000419122825 */ /* 0x002fca00078e0212 */
[----:B------:R-:W-:Y:S01]  /*0710*/  @P3 IADD3 R25, PT, PT, R3, R15, RZ ;  /* 0x0000000f03193210 */ /* 0x000fe20007ffe0ff */
[----:B------:R-:W-:Y:S02]  /*0720*/  @P3 IMAD R27, R15, R23, R0 ;  /* 0x000000170f1b3224 */ /* 0x000fe400078e0200 */
[----:B--2---:R-:W-:Y:S01]  /*0730*/  @P2 IMAD.WIDE R10, R21, 0x4, R10 ;  /* 0x00000004150a2825 */ /* 0x004fe200078e020a */
[----:B------:R-:W2:Y:S03]  /*0740*/  @P2 LDG.E R15, desc[UR4][R18.64] ;  /* 0x00000004120f2981 */ /* 0x000ea6000c1e1900 */
[----:B------:R-:W-:Y:S01]  /*0750*/  @P2 IMAD.WIDE.U32 R20, R23, 0x4, R18 ;  /* 0x0000000417142825 */ /* 0x000fe200078e0012 */
[----:B------:R-:W4:Y:S04]  /*0760*/  @P2 LDG.E R22, desc[UR4][R10.64+0x4] ;  /* 0x000004040a162981 */ /* 0x000f28000c1e1900 */
[----:B------:R-:W2:Y:S01]  /*0770*/  @P2 LDG.E R23, desc[UR4][R10.64] ;  /* 0x000000040a172981 */ /* 0x000ea2000c1e1900 */
[----:B---3--:R-:W-:-:S03]  /*0780*/  @P3 IMAD.WIDE R12, R25, 0x4, R12 ;  /* 0x00000004190c3825 */ /* 0x008fc600078e020c */
[----:B------:R-:W4:Y:S01]  /*0790*/  @P2 LDG.E R20, desc[UR4][R20.64] ;  /* 0x0000000414142981 */ /* 0x000f22000c1e1900 */
[----:B0-----:R-:W-:-:S03]  /*07a0*/  @P3 IMAD.WIDE R16, R27, 0x4, R16 ;  /* 0x000000041b103825 */ /* 0x001fc600078e0210 */
[----:B------:R-:W3:Y:S04]  /*07b0*/  @P3 LDG.E R13, desc[UR4][R12.64] ;  /* 0x000000040c0d3981 */ /* 0x000ee8000c1e1900 */
[----:B------:R-:W3:Y:S01]  /*07c0*/  @P3 LDG.E R16, desc[UR4][R16.64] ;  /* 0x0000000410103981 */ /* 0x000ee2000c1e1900 */
[----:B--2---:R-:W-:-:S04]  /*07d0*/  @P2 FFMA R15, R23, R15, R14 ;  /* 0x0000000f170f2223 */ /* 0x004fc8000000000e */
[----:B----4-:R-:W-:-:S04]  /*07e0*/  @P2 FFMA R14, R22, R20, R15 ;  /* 0x00000014160e2223 */ /* 0x010fc8000000000f */
[----:B---3--:R-:W-:-:S07]  /*07f0*/  @P3 FFMA R14, R13, R16, R14 ;  /* 0x000000100d0e3223 */ /* 0x008fce000000000e */
.L_x_4:
[----:B------:R-:W0:Y:S01]  /*0800*/  LDC.64 R10, c[0x0][0x390] ;  /* 0x0000e400ff0a7b82 */ /* 0x000e220000000a00 */
[----:B------:R-:W-:Y:S01]  /*0810*/  IMAD.IADD R13, R3, 0x1, R0 ;  /* 0x00000001030d7824 */ /* 0x000fe200078e0200 */
[----:B------:R-:W-:-:S04]  /*0820*/  IADD3 R0, PT, PT, R0, 0x1, RZ ;  /* 0x0000000100007810 */ /* 0x000fc80007ffe0ff */
[----:B------:R-:W-:Y:S01]  /*0830*/  ISETP.GE.AND P2, PT, R0, R9, PT ;  /* 0x000000090000720c */ /* 0x000fe20003f46270 */
[----:B0-----:R-:W-:-:S05]  /*0840*/  IMAD.WIDE R10, R13, 0x4, R10 ;  /* 0x000000040d0a7825 */ /* 0x001fca00078e020a */
[----:B------:R0:W-:Y:S07]  /*0850*/  STG.E desc[UR4][R10.64], R14 ;  /* 0x0000000e0a007986 */ /* 0x0001ee000c101904 */
[----:B------:R-:W-:Y:S05]  /*0860*/  @!P2 BRA `(.L_x_6) ;  /* 0xfffffff80044a947 */ /* 0x000fea000383ffff */
[----:B------:R-:W-:Y:S05]  /*0870*/  BSYNC.RECONVERGENT B0 ;  /* 0x0000000000007941 */ /* 0x000fea0003800200 */
.L_x_1:
[----:B------:R-:W-:Y:S05]  /*0880*/  @!P0 BRA `(.L_x_7) ;  /* 0xfffffff800248947 */ /* 0x000fea000383ffff */
[----:B------:R-:W-:Y:S05]  /*0890*/  EXIT ;  /* 0x000000000000794d */ /* 0x000fea0003800000 */
.L_x_0:
[----:B------:R-:W-:Y:S01]  /*08a0*/  VIADDMNMX R3, R8, 0x1, R9, !PT ;  /* 0x0000000108037846 */ /* 0x000fe20007800109 */
[----:B------:R-:W-:-:S03]  /*08b0*/  IMAD.MOV.U32 R2, RZ, RZ, R8 ;  /* 0x000000ffff027224 */ /* 0x000fc600078e0008 */
[CC--:B------:R-:W-:Y:S02]  /*08c0*/  IADD3 R12, PT, PT, -R8.reuse, R3.reuse, RZ ;  /* 0x00000003080c7210 */ /* 0x0c0fe40007ffe1ff */
[----:B------:R-:W-:Y:S02]  /*08d0*/  IADD3 R3, PT, PT, R8, -R3, RZ ;  /* 0x8000000308037210 */ /* 0x000fe40007ffe0ff */
[----:B------:R-:W-:Y:S02]  /*08e0*/  LOP3.LUT R10, R12, 0x7, RZ, 0xc0, !PT ;  /* 0x000000070c0a7812 */ /* 0x000fe400078ec0ff */
[----:B------:R-:W-:Y:S02]  /*08f0*/  ISETP.GT.U32.AND P2, PT, R3, -0x8, PT ;  /* 0xfffffff80300780c */ /* 0x000fe40003f44070 */
[----:B------:R-:W-:Y:S02]  /*0900*/  IADD3 R0, PT, PT, R10, -0x1, RZ ;  /* 0xffffffff0a007810 */ /* 0x000fe40007ffe0ff */
[----:B------:R-:W-:-:S02]  /*0910*/  LOP3.LUT R13, R12, 0x3, RZ, 0xc0, !PT ;  /* 0x000000030c0d7812 */ /* 0x000fc400078ec0ff */
[----:B------:R-:W-:Y:S02]  /*0920*/  ISETP.GE.U32.AND P1, PT, R0, 0x3, PT ;  /* 0x000000030000780c */ /* 0x000fe40003f26070 */
[----:B------:R-:W-:-:S11]  /*0930*/  LOP3.LUT R0, R12, 0xfffffff8, RZ, 0xc0, !PT ;  /* 0xfffffff80c007812 */ /* 0x000fd600078ec0ff */
.L_x_15:
[----:B------:R-:W-:Y:S01]  /*0940*/  MOV R14, R2 ;  /* 0x00000002000e7202 */ /* 0x000fe20000000f00 */
[----:B------:R-:W-:Y:S01]  /*0950*/  BSSY.RECONVERGENT B0, `(.L_x_8) ;  /* 0x0000018000007945 */ /* 0x000fe20003800200 */
[----:B------:R-:W-:Y:S02]  /*0960*/  IADD3 R2, PT, PT, R2, 0x1, RZ ;  /* 0x0000000102027810 */ /* 0x000fe40007ffe0ff */
[----:B------:R-:W-:Y:S02]  /*0970*/  ISETP.NE.AND P4, PT, R10, RZ, PT ;  /* 0x000000ff0a00720c */ /* 0x000fe40003f85270 */
[----:B------:R-:W-:Y:S02]  /*0980*/  ISETP.GE.AND P0, PT, R2, R9, PT ;  /* 0x000000090200720c */ /* 0x000fe40003f06270 */
[----:B------:R-:W-:Y:S01]  /*0990*/  MOV R3, R8 ;  /* 0x0000000800037202 */ /* 0x000fe20000000f00 */
[----:B012---:R-:W-:Y:S10]  /*09a0*/  @P2 BRA `(.L_x_9) ;  /* 0x0000000000482947 */ /* 0x007ff40003800000 */
[----:B------:R-:W0:Y:S01]  /*09b0*/  LDC R15, c[0x0][0x398] ;  /* 0x0000e600ff0f7b82 */ /* 0x000e220000000800 */
[----:B------:R-:W-:Y:S02]  /*09c0*/  HFMA2 R11, -RZ, RZ, 0, 0 ;  /* 0x00000000ff0b7431 */ /* 0x000fe400000001ff */
[----:B------:R-:W-:-:S05]  /*09d0*/  IMAD.MOV.U32 R3, RZ, RZ, R8 ;  /* 0x000000ffff037224 */ /* 0x000fca00078e0008 */
[----:B------:R-:W1:Y:S02]  /*09e0*/  LDC.64 R6, c[0x0][0x390] ;  /* 0x0000e400ff067b82 */ /* 0x000e640000000a00 */
.L_x_10:
[----:B0-2---:R-:W-:Y:S01]  /*09f0*/  IMAD R5, R14, R15, R3 ;  /* 0x0000000f0e057224 */ /* 0x005fe200078e0203 */
[----:B------:R-:W-:Y:S02]  /*0a00*/  IADD3 R11, PT, PT, R11, 0x8, RZ ;  /* 0x000000080b0b7810 */ /* 0x000fe40007ffe0ff */
[----:B------:R-:W-:Y:S01]  /*0a10*/  IADD3 R3, PT, PT, R3, 0x8, RZ ;  /* 0x0000000803037810 */ /* 0x000fe20007ffe0ff */
[----:B-1----:R-:W-:Y:S01]  /*0a20*/  IMAD.WIDE R4, R5, 0x4, R6 ;  /* 0x0000000405047825 */ /* 0x002fe200078e0206 */
[----:B------:R-:W-:-:S04]  /*0a30*/  ISETP.NE.AND P3, PT, R11, R0, PT ;  /* 0x000000000b00720c */ /* 0x000fc80003f65270 */
[----:B------:R2:W-:Y:S04]  /*0a40*/  STG.E desc[UR4][R4.64], RZ ;  /* 0x000000ff04007986 */ /* 0x0005e8000c101904 */
[----:B------:R2:W-:Y:S04]  /*0a50*/  STG.E desc[UR4][R4.64+0x4], RZ ;  /* 0x000004ff04007986 */ /* 0x0005e8000c101904 */
[----:B------:R2:W-:Y:S04]  /*0a60*/  STG.E desc[UR4][R4.64+0x8], RZ ;  /* 0x000008ff04007986 */ /* 0x0005e8000c101904 */
[----:B------:R2:W-:Y:S04]  /*0a70*/  STG.E desc[UR4][R4.64+0xc], RZ ;  /* 0x00000cff04007986 */ /* 0x0005e8000c101904 */
[----:B------:R2:W-:Y:S04]  /*0a80*/  STG.E desc[UR4][R4.64+0x10], RZ ;  /* 0x000010ff04007986 */ /* 0x0005e8000c101904 */
[----:B------:R2:W-:Y:S04]  /*0a90*/  STG.E desc[UR4][R4.64+0x14], RZ ;  /* 0x000014ff04007986 */ /* 0x0005e8000c101904 */
[----:B------:R2:W-:Y:S04]  /*0aa0*/  STG.E desc[UR4][R4.64+0x18], RZ ;  /* 0x000018ff04007986 */ /* 0x0005e8000c101904 */
[----:B------:R2:W-:Y:S01]  /*0ab0*/  STG.E desc[UR4][R4.64+0x1c], RZ ;  /* 0x00001cff04007986 */ /* 0x0005e2000c101904 */
[----:B------:R-:W-:Y:S05]  /*0ac0*/  @P3 BRA `(.L_x_10) ;  /* 0xfffffffc00c83947 */ /* 0x000fea000383ffff */
.L_x_9:
[----:B------:R-:W-:Y:S05]  /*0ad0*/  BSYNC.RECONVERGENT B0 ;  /* 0x0000000000007941 */ /* 0x000fea0003800200 */
.L_x_8:
[----:B------:R-:W-:Y:S04]  /*0ae0*/  BSSY.RECONVERGENT B0, `(.L_x_11) ;  /* 0x000001e000007945 */ /* 0x000fe80003800200 */
[----:B------:R-:W-:Y:S05]  /*0af0*/  @!P4 BRA `(.L_x_12) ;  /* 0x000000000070c947 */ /* 0x000fea0003800000 */
[----:B------:R-:W-:Y:S01]  /*0b00*/  BSSY.RECONVERGENT B1, `(.L_x_13) ;  /* 0x000000c000017945 */ /* 0x000fe20003800200 */
[----:B------:R-:W-:-:S03]  /*0b10*/  ISETP.NE.AND P3, PT, R13, RZ, PT ;  /* 0x000000ff0d00720c */ /* 0x000fc60003f65270 */
[----:B------:R-:W-:Y:S10]  /*0b20*/  @!P1 BRA `(.L_x_14) ;  /* 0x0000000000249947 */ /* 0x000ff40003800000 */
[----:B--2---:R-:W0:Y:S01]  /*0b30*/  LDC.64 R4, c[0x0][0x390] ;  /* 0x0000e400ff047b82 */ /* 0x004e220000000a00 */
[----:B------:R-:W1:Y:S02]  /*0b40*/  LDCU UR6, c[0x0][0x398] ;  /* 0x00007300ff0677ac */ /* 0x000e640008000800 */
[----:B-1----:R-:W-:Y:S01]  /*0b50*/  IMAD R7, R14, UR6, R3 ;  /* 0x000000060e077c24 */ /* 0x002fe2000f8e0203 */
[----:B------:R-:W-:-:S03]  /*0b60*/  IADD3 R3, PT, PT, R3, 0x4, RZ ;  /* 0x0000000403037810 */ /* 0x000fc60007ffe0ff */
[----:B0-----:R-:W-:-:S05]  /*0b70*/  IMAD.WIDE R4, R7, 0x4, R4 ;  /* 0x0000000407047825 */ /* 0x001fca00078e0204 */
[----:B------:R0:W-:Y:S04]  /*0b80*/  STG.E desc[UR4][R4.64], RZ ;  /* 0x000000ff04007986 */ /* 0x0001e8000c101904 */
[----:B------:R0:W-:Y:S04]  /*0b90*/  STG.E desc[UR4][R4.64+0x4], RZ ;  /* 0x000004ff04007986 */ /* 0x0001e8000c101904 */
[----:B------:R0:W-:Y:S04]  /*0ba0*/  STG.E desc[UR4][R4.64+0x8], RZ ;  /* 0x000008ff04007986 */ /* 0x0001e8000c101904 */
[----:B------:R0:W-:Y:S02]  /*0bb0*/  STG.E desc[UR4][R4.64+0xc], RZ ;  /* 0x00000cff04007986 */ /* 0x0001e4000c101904 */
.L_x_14:
[----:B------:R-:W-:Y:S05]  /*0bc0*/  BSYNC.RECONVERGENT B1 ;  /* 0x0000000000017941 */ /* 0x000fea0003800200 */
.L_x_13:
[----:B------:R-:W-:Y:S05]  /*0bd0*/  @!P3 BRA `(.L_x_12) ;  /* 0x000000000038b947 */ /* 0x000fea0003800000 */
[----:B------:R-:W-:Y:S02]  /*0be0*/  ISETP.NE.AND P3, PT, R13, 0x1, PT ;  /* 0x000000010d00780c */ /* 0x000fe40003f65270 */
[----:B------:R-:W-:-:S11]  /*0bf0*/  LOP3.LUT P4, RZ, R12, 0x1, RZ, 0xc0, !PT ;  /* 0x000000010cff7812 */ /* 0x000fd6000788c0ff */
[----:B------:R-:W1:Y:S08]  /*0c00*/  @P3 LDC R11, c[0x0][0x398] ;  /* 0x0000e600ff0b3b82 */ /* 0x000e700000000800 */
[----:B------:R-:W3:Y:S08]  /*0c10*/  @P4 LDC R15, c[0x0][0x398] ;  /* 0x0000e600ff0f4b82 */ /* 0x000ef00000000800 */
[----:B------:R-:W4:Y:S08]  /*0c20*/  @P3 LDC.64 R6, c[0x0][0x390] ;  /* 0x0000e400ff063b82 */ /* 0x000f300000000a00 */
[----:B0-2---:R-:W0:Y:S01]  /*0c30*/  @P4 LDC.64 R4, c[0x0][0x390] ;  /* 0x0000e400ff044b82 */ /* 0x005e220000000a00 */
[----:B-1----:R-:W-:Y:S01]  /*0c40*/  @P3 IMAD R11, R14, R11, R3 ;  /* 0x0000000b0e0b3224 */ /* 0x002fe200078e0203 */
[----:B------:R-:W-:-:S05]  /*0c50*/  @P3 IADD3 R3, PT, PT, R3, 0x2, RZ ;  /* 0x0000000203033810 */ /* 0x000fca0007ffe0ff */
[----:B---3--:R-:W-:Y:S02]  /*0c60*/  @P4 IMAD R3, R14, R15, R3 ;  /* 0x0000000f0e034224 */ /* 0x008fe400078e0203 */
[----:B----4-:R-:W-:-:S05]  /*0c70*/  @P3 IMAD.WIDE R6, R11, 0x4, R6 ;  /* 0x000000040b063825 */ /* 0x010fca00078e0206 */
[----:B------:R1:W-:Y:S01]  /*0c80*/  @P3 STG.E desc[UR4][R6.64], RZ ;  /* 0x000000ff06003986 */ /* 0x0003e2000c101904 */
[----:B0-----:R-:W-:-:S03]  /*0c90*/  @P4 IMAD.WIDE R4, R3, 0x4, R4 ;  /* 0x0000000403044825 */ /* 0x001fc600078e0204 */
[----:B------:R1:W-:Y:S04]  /*0ca0*/  @P3 STG.E desc[UR4][R6.64+0x4], RZ ;  /* 0x000004ff06003986 */ /* 0x0003e8000c101904 */
[----:B------:R1:W-:Y:S02]  /*0cb0*/  @P4 STG.E desc[UR4][R4.64], RZ ;  /* 0x000000ff04004986 */ /* 0x0003e4000c101904 */
.L_x_12:
[----:B------:R-:W-:Y:S05]  /*0cc0*/  BSYNC.RECONVERGENT B0 ;  /* 0x0000000000007941 */ /* 0x000fea0003800200 */
.L_x_11:
[----:B------:R-:W-:Y:S05]  /*0cd0*/  @!P0 BRA `(.L_x_15) ;  /* 0xfffffffc00188947 */ /* 0x000fea000383ffff */
[----:B------:R-:W-:Y:S05]  /*0ce0*/  EXIT ;  /* 0x000000000000794d */ /* 0x000fea0003800000 */
.L_x_16:
[----:B------:R-:W-:-:S00]  /*0cf0*/  BRA `(.L_x_16) ;  /* 0xfffffffc00fc7947 */ /* 0x000fc0000383ffff */
[----:B------:R-:W-:-:S00]  /*0d00*/  NOP ;  /* 0x0000000000007918 */ /* 0x000fc00000000000 */
[----:B------:R-:W-:-:S00]  /*0d10*/  NOP ;  /* 0x0000000000007918 */ /* 0x000fc00000000000 */
[----:B------:R-:W-:-:S00]  /*0d20*/  NOP ;  /* 0x0000000000007918 */ /* 0x000fc00000000000 */
[----:B------:R-:W-:-:S00]  /*0d30*/  NOP ;  /* 0x0000000000007918 */ /* 0x000fc00000000000 */
[----:B------:R-:W-:-:S00]  /*0d40*/  NOP ;  /* 0x0000000000007918 */ /* 0x000fc00000000000 */
[----:B------:R-:W-:-:S00]  /*0d50*/  NOP ;  /* 0x0000000000007918 */ /* 0x000fc00000000000 */
[----:B------:R-:W-:-:S00]  /*0d60*/  NOP ;  /* 0x0000000000007918 */ /* 0x000fc00000000000 */
[----:B------:R-:W-:-:S00]  /*0d70*/  NOP ;  /* 0x0000000000007918 */ /* 0x000fc00000000000 */
.L_x_17:


//--------------------- .nv.shared.reserved.0     --------------------------
	.section	.nv.shared.reserved.0,"aw",@nobits
	.weak		__nv_reservedSMEM_offset_0_alias
	.size		__nv_reservedSMEM_offset_0_alias, 0, 64
	.other		__nv_reservedSMEM_offset_0_alias,@"STO_CUDA_RESERVED_SHARED STV_DEFAULT"
__nv_reservedSMEM_offset_0_alias:
	.zero		0
	.zero		64


//--------------------- .nv.constant0._Z15MatrixMulKernelPfS_S_ii --------------------------
	.section	.nv.constant0._Z15MatrixMulKernelPfS_S_ii,"a",@progbits
	.sectionflags	@""
	.align	4
.nv.constant0._Z15MatrixMulKernelPfS_S_ii:
	.zero		928


//--------------------- SYMBOLS --------------------------

	.type		.nv.reservedSmem.offset0,@object
	.size		.nv.reservedSmem.offset0,0x4
